	.headerflags	@"EF_CUDA_TEXMODE_UNIFIED EF_CUDA_64BIT_ADDRESS EF_CUDA_ACCELERATORS EF_CUDA_SM90 EF_CUDA_VIRTUAL_SM(EF_CUDA_SM90)"
	.elftype	@"ET_EXEC"


//--------------------- .nv.info                  --------------------------
	.section	.nv.info,"",@"SHT_CUDA_INFO"
	.align	4


	//----- nvinfo : EIATTR_REGCOUNT
	.align		4
        /*0000*/ 	.byte	0x04, 0x2f
        /*0002*/ 	.short	(.L_1 - .L_0)
	.align		4
.L_0:
        /*0004*/ 	.word	index@(triton_poi_fused_convolution_relu_threshold_backward_66)
        /*0008*/ 	.word	0x0000000c


	//----- nvinfo : EIATTR_MIN_STACK_SIZE
	.align		4
.L_1:
        /*000c*/ 	.byte	0x04, 0x12
        /*000e*/ 	.short	(.L_3 - .L_2)
	.align		4
.L_2:
        /*0010*/ 	.word	index@(triton_poi_fused_convolution_relu_threshold_backward_66)
        /*0014*/ 	.word	0x00000000


	//----- nvinfo : EIATTR_FRAME_SIZE
	.align		4
.L_3:
        /*0018*/ 	.byte	0x04, 0x11
        /*001a*/ 	.short	(.L_5 - .L_4)
	.align		4
.L_4:
        /*001c*/ 	.word	index@(triton_poi_fused_convolution_relu_threshold_backward_66)
        /*0020*/ 	.word	0x00000000


	//----- nvinfo : EIATTR_MIN_STACK_SIZE
	.align		4
.L_5:
        /*0024*/ 	.byte	0x04, 0x12
        /*0026*/ 	.short	(.L_7 - .L_6)
	.align		4
.L_6:
        /*0028*/ 	.word	index@(triton_poi_fused_convolution_relu_threshold_backward_66)
        /*002c*/ 	.word	0x00000000
.L_7:


//--------------------- .nv.info.triton_poi_fused_convolution_relu_threshold_backward_66 --------------------------
	.section	.nv.info.triton_poi_fused_convolution_relu_threshold_backward_66,"",@"SHT_CUDA_INFO"
	.sectionflags	@""
	.align	4


	//----- nvinfo : EIATTR_CUDA_API_VERSION
	.align		4
        /*0000*/ 	.byte	0x04, 0x37
        /*0002*/ 	.short	(.L_9 - .L_8)
.L_8:
        /*0004*/ 	.word	0x0000007c


	//----- nvinfo : EIATTR_KPARAM_INFO
	.align		4
.L_9:
        /*0008*/ 	.byte	0x04, 0x17
        /*000a*/ 	.short	(.L_11 - .L_10)
.L_10:
        /*000c*/ 	.word	0x00000000
        /*0010*/ 	.short	0x0003
        /*0012*/ 	.short	0x0018
        /*0014*/ 	.byte	0x00, 0xf0, 0x11, 0x00


	//----- nvinfo : EIATTR_KPARAM_INFO
	.align		4
.L_11:
        /*0018*/ 	.byte	0x04, 0x17
        /*001a*/ 	.short	(.L_13 - .L_12)
.L_12:
        /*001c*/ 	.word	0x00000000
        /*0020*/ 	.short	0x0002
        /*0022*/ 	.short	0x0010
        /*0024*/ 	.byte	0x00, 0xf4, 0x21, 0x00


	//----- nvinfo : EIATTR_KPARAM_INFO
	.align		4
.L_13:
        /*0028*/ 	.byte	0x04, 0x17
        /*002a*/ 	.short	(.L_15 - .L_14)
.L_14:
        /*002c*/ 	.word	0x00000000
        /*0030*/ 	.short	0x0001
        /*0032*/ 	.short	0x0008
        /*0034*/ 	.byte	0x00, 0xf4, 0x21, 0x00


	//----- nvinfo : EIATTR_KPARAM_INFO
	.align		4
.L_15:
        /*0038*/ 	.byte	0x04, 0x17
        /*003a*/ 	.short	(.L_17 - .L_16)
.L_16:
        /*003c*/ 	.word	0x00000000
        /*0040*/ 	.short	0x0000
        /*0042*/ 	.short	0x0000
        /*0044*/ 	.byte	0x00, 0xf4, 0x21, 0x00


	//----- nvinfo : EIATTR_SPARSE_MMA_MASK
	.align		4
.L_17:
        /*0048*/ 	.byte	0x03, 0x50
        /*004a*/ 	.short	0x0000


	//----- nvinfo : EIATTR_MAXREG_COUNT
	.align		4
        /*004c*/ 	.byte	0x03, 0x1b
        /*004e*/ 	.short	0x00ff


	//----- nvinfo : EIATTR_EXIT_INSTR_OFFSETS
	.align		4
        /*0050*/ 	.byte	0x04, 0x1c
        /*0052*/ 	.short	(.L_19 - .L_18)


	//   ....[0]....
.L_18:
        /*0054*/ 	.word	0x00000210


	//----- nvinfo : EIATTR_REQNTID
	.align		4
.L_19:
        /*0058*/ 	.byte	0x04, 0x10
        /*005a*/ 	.short	(.L_21 - .L_20)
.L_20:
        /*005c*/ 	.word	0x00000080
        /*0060*/ 	.word	0x00000001
        /*0064*/ 	.word	0x00000001


	//----- nvinfo : EIATTR_CBANK_PARAM_SIZE
	.align		4
.L_21:
        /*0068*/ 	.byte	0x03, 0x19
        /*006a*/ 	.short	0x001c


	//----- nvinfo : EIATTR_PARAM_CBANK
	.align		4
        /*006c*/ 	.byte	0x04, 0x0a
        /*006e*/ 	.short	(.L_23 - .L_22)
	.align		4
.L_22:
        /*0070*/ 	.word	index@(.nv.constant0.triton_poi_fused_convolution_relu_threshold_backward_66)
        /*0074*/ 	.short	0x0210
        /*0076*/ 	.short	0x001c


	//----- nvinfo : EIATTR_SW_WAR
	.align		4
.L_23:
        /*0078*/ 	.byte	0x04, 0x36
        /*007a*/ 	.short	(.L_25 - .L_24)
.L_24:
        /*007c*/ 	.word	0x00000008
.L_25:


//--------------------- .nv.callgraph             --------------------------
	.section	.nv.callgraph,"",@"SHT_CUDA_CALLGRAPH"
	.align	4
	.sectionentsize	8
	.align		4
        /*0000*/ 	.word	0x00000000
	.align		4
        /*0004*/ 	.word	0xffffffff
	.align		4
        /*0008*/ 	.word	0x00000000
	.align		4
        /*000c*/ 	.word	0xfffffffe
	.align		4
        /*0010*/ 	.word	0x00000000
	.align		4
        /*0014*/ 	.word	0xfffffffd
	.align		4
        /*0018*/ 	.word	0x00000000
	.align		4
        /*001c*/ 	.word	0xfffffffc


//--------------------- .text.triton_poi_fused_convolution_relu_threshold_backward_66 --------------------------
	.section	.text.triton_poi_fused_convolution_relu_threshold_backward_66,"ax",@progbits
	.align	128
        .global         triton_poi_fused_convolution_relu_threshold_backward_66
        .type           triton_poi_fused_convolution_relu_threshold_backward_66,@function
        .size           triton_poi_fused_convolution_relu_threshold_backward_66,(.L_x_1 - triton_poi_fused_convolution_relu_threshold_backward_66)
        .other          triton_poi_fused_convolution_relu_threshold_backward_66,@"STO_CUDA_ENTRY STV_DEFAULT"
triton_poi_fused_convolution_relu_threshold_backward_66:
.text.triton_poi_fused_convolution_relu_threshold_backward_66:
[----:B------:R-:W-:Y:S01]  /*0000*/  LDC R1, c[0x0][0x28] ;  /* 0x00000a00ff017b82 */ /* 0x000fe20000000800 */
[----:B------:R-:W1:Y:S07]  /*0010*/  S2R R0, SR_TID.X ;  /* 0x0000000000007919 */ /* 0x000e6e0000002100 */
[----:B------:R-:W2:Y:S01]  /*0020*/  LDC.64 R2, c[0x0][0x210] ;  /* 0x00008400ff027b82 */ /* 0x000ea20000000a00 */
[----:B------:R-:W-:Y:S01]  /*0030*/  ULDC.64 UR4, c[0x0][0x208] ;  /* 0x0000820000047ab9 */ /* 0x000fe20000000a00 */
[----:B------:R-:W-:Y:S01]  /*0040*/  ULDC.64 UR6, c[0x0][0x220] ;  /* 0x0000880000067ab9 */ /* 0x000fe20000000a00 */
[----:B------:R-:W3:Y:S05]  /*0050*/  S2R R7, SR_CTAID.X ;  /* 0x0000000000077919 */ /* 0x000eea0000002500 */
[----:B------:R-:W4:Y:S01]  /*0060*/  LDC.64 R4, c[0x0][0x218] ;  /* 0x00008600ff047b82 */ /* 0x000f220000000a00 */
[----:B-1----:R-:W-:Y:S01]  /*0070*/  IMAD.SHL.U32 R0, R0, 0x2, RZ ;  /* 0x0000000200007824 */ /* 0x002fe200078e00ff */
[----:B---3--:R-:W-:-:S04]  /*0080*/  SHF.R.S32.HI R6, RZ, 0x17, R7 ;  /* 0x00000017ff067819 */ /* 0x008fc80000011407 */
[----:B------:R-:W-:-:S05]  /*0090*/  LOP3.LUT R0, R0, 0xfe, RZ, 0xc0, !PT ;  /* 0x000000fe00007812 */ /* 0x000fca00078ec0ff */
[----:B------:R-:W-:Y:S01]  /*00a0*/  IMAD R7, R7, 0x100, R0 ;  /* 0x0000010007077824 */ /* 0x000fe200078e0200 */
[----:B------:R-:W-:-:S03]  /*00b0*/  SGXT R0, R6, 0x1 ;  /* 0x000000010600781a */ /* 0x000fc60000000200 */
[----:B--2---:R-:W-:Y:S01]  /*00c0*/  IMAD.WIDE R2, R7, 0x4, R2 ;  /* 0x0000000407027825 */ /* 0x004fe200078e0202 */
[----:B------:R-:W-:-:S04]  /*00d0*/  LEA.HI R0, R0, R7, RZ, 0x8 ;  /* 0x0000000700007211 */ /* 0x000fc800078f40ff */
[----:B------:R-:W-:Y:S01]  /*00e0*/  LOP3.LUT R0, R0, 0xffffff00, RZ, 0xc0, !PT ;  /* 0xffffff0000007812 */ /* 0x000fe200078ec0ff */
[----:B------:R-:W2:Y:S04]  /*00f0*/  LDG.E.64 R2, desc[UR4][R2.64] ;  /* 0x0000000402027981 */ /* 0x000ea8000c1e1b00 */
[----:B------:R-:W-:-:S04]  /*0100*/  IMAD.IADD R9, R7, 0x1, -R0 ;  /* 0x0000000107097824 */ /* 0x000fc800078e0a00 */
[----:B----4-:R-:W-:-:S06]  /*0110*/  IMAD.WIDE R4, R9, 0x4, R4 ;  /* 0x0000000409047825 */ /* 0x010fcc00078e0204 */
[----:B------:R-:W2:Y:S02]  /*0120*/  LDG.E.EL.64 R4, desc[UR4][R4.64] ;  /* 0x0000000404047981 */ /* 0x000ea4000c2e1b00 */
[C---:B--2---:R-:W-:Y:S01]  /*0130*/  FADD R0, R2.reuse, R4 ;  /* 0x0000000402007221 */ /* 0x044fe20000000000 */
[C---:B------:R-:W-:Y:S01]  /*0140*/  FADD R6, R3.reuse, R5 ;  /* 0x0000000503067221 */ /* 0x040fe20000000000 */
[----:B------:R-:W-:Y:S02]  /*0150*/  FSETP.GEU.AND P1, PT, R2, -R4, PT ;  /* 0x800000040200720b */ /* 0x000fe40003f2e000 */
[----:B------:R-:W-:Y:S02]  /*0160*/  FSETP.GEU.AND P0, PT, R3, -R5, PT ;  /* 0x800000050300720b */ /* 0x000fe40003f0e000 */
[----:B------:R-:W-:Y:S02]  /*0170*/  FSEL R0, R0, RZ, P1 ;  /* 0x000000ff00007208 */ /* 0x000fe40000800000 */
[----:B------:R-:W-:-:S02]  /*0180*/  FSEL R6, R6, RZ, P0 ;  /* 0x000000ff06067208 */ /* 0x000fc40000000000 */
[----:B------:R-:W-:Y:S02]  /*0190*/  FSETP.GTU.AND P1, PT, R0, RZ, PT ;  /* 0x000000ff0000720b */ /* 0x000fe40003f2c000 */
[----:B------:R-:W-:Y:S02]  /*01a0*/  FSETP.GTU.AND P0, PT, R6, RZ, PT ;  /* 0x000000ff0600720b */ /* 0x000fe40003f0c000 */
[----:B------:R-:W-:Y:S02]  /*01b0*/  SEL R0, RZ, 0x1, P1 ;  /* 0x00000001ff007807 */ /* 0x000fe40000800000 */
[----:B------:R-:W-:Y:S02]  /*01c0*/  SEL R5, RZ, 0x100, P0 ;  /* 0x00000100ff057807 */ /* 0x000fe40000000000 */
[----:B------:R-:W-:-:S03]  /*01d0*/  IADD3 R2, P2, R7, UR6, RZ ;  /* 0x0000000607027c10 */ /* 0x000fc6000ff5e0ff */
[----:B------:R-:W-:Y:S01]  /*01e0*/  IMAD.IADD R5, R0, 0x1, R5 ;  /* 0x0000000100057824 */ /* 0x000fe200078e0205 */
[----:B------:R-:W-:-:S05]  /*01f0*/  LEA.HI.X.SX32 R3, R7, UR7, 0x1, P2 ;  /* 0x0000000707037c11 */ /* 0x000fca00090f0eff */
[----:B------:R-:W-:Y:S01]  /*0200*/  STG.E.U16 desc[UR4][R2.64], R5 ;  /* 0x0000000502007986 */ /* 0x000fe2000c101504 */
[----:B------:R-:W-:Y:S05]  /*0210*/  EXIT ;  /* 0x000000000000794d */ /* 0x000fea0003800000 */
.L_x_0:
[----:B------:R-:W-:-:S00]  /*0220*/  BRA `(.L_x_0) ;  /* 0xfffffffc00fc7947 */ /* 0x000fc0000383ffff */
[----:B------:R-:W-:-:S00]  /*0230*/  NOP ;  /* 0x0000000000007918 */ /* 0x000fc00000000000 */
        /* <DEDUP_REMOVED lines=12> */
.L_x_1:


//--------------------- .nv.constant0.triton_poi_fused_convolution_relu_threshold_backward_66 --------------------------
	.section	.nv.constant0.triton_poi_fused_convolution_relu_threshold_backward_66,"a",@progbits
	.sectionflags	@""
	.align	4
.nv.constant0.triton_poi_fused_convolution_relu_threshold_backward_66:
	.zero		556
